	.headerflags	@"EF_CUDA_TEXMODE_UNIFIED EF_CUDA_64BIT_ADDRESS EF_CUDA_ACCELERATORS EF_CUDA_SM90 EF_CUDA_VIRTUAL_SM(EF_CUDA_SM90)"
	.elftype	@"ET_EXEC"


//--------------------- .nv.info                  --------------------------
	.section	.nv.info,"",@"SHT_CUDA_INFO"
	.align	4


	//----- nvinfo : EIATTR_REGCOUNT
	.align		4
        /*0000*/ 	.byte	0x04, 0x2f
        /*0002*/ 	.short	(.L_1 - .L_0)
	.align		4
.L_0:
        /*0004*/ 	.word	index@(triton_poi_fused_convolution_relu_threshold_backward_21)
        /*0008*/ 	.word	0x0000000c


	//----- nvinfo : EIATTR_MIN_STACK_SIZE
	.align		4
.L_1:
        /*000c*/ 	.byte	0x04, 0x12
        /*000e*/ 	.short	(.L_3 - .L_2)
	.align		4
.L_2:
        /*0010*/ 	.word	index@(triton_poi_fused_convolution_relu_threshold_backward_21)
        /*0014*/ 	.word	0x00000000


	//----- nvinfo : EIATTR_FRAME_SIZE
	.align		4
.L_3:
        /*0018*/ 	.byte	0x04, 0x11
        /*001a*/ 	.short	(.L_5 - .L_4)
	.align		4
.L_4:
        /*001c*/ 	.word	index@(triton_poi_fused_convolution_relu_threshold_backward_21)
        /*0020*/ 	.word	0x00000000


	//----- nvinfo : EIATTR_MIN_STACK_SIZE
	.align		4
.L_5:
        /*0024*/ 	.byte	0x04, 0x12
        /*0026*/ 	.short	(.L_7 - .L_6)
	.align		4
.L_6:
        /*0028*/ 	.word	index@(triton_poi_fused_convolution_relu_threshold_backward_21)
        /*002c*/ 	.word	0x00000000
.L_7:


//--------------------- .nv.info.triton_poi_fused_convolution_relu_threshold_backward_21 --------------------------
	.section	.nv.info.triton_poi_fused_convolution_relu_threshold_backward_21,"",@"SHT_CUDA_INFO"
	.sectionflags	@""
	.align	4


	//----- nvinfo : EIATTR_CUDA_API_VERSION
	.align		4
        /*0000*/ 	.byte	0x04, 0x37
        /*0002*/ 	.short	(.L_9 - .L_8)
.L_8:
        /*0004*/ 	.word	0x0000007c


	//----- nvinfo : EIATTR_KPARAM_INFO
	.align		4
.L_9:
        /*0008*/ 	.byte	0x04, 0x17
        /*000a*/ 	.short	(.L_11 - .L_10)
.L_10:
        /*000c*/ 	.word	0x00000000
        /*0010*/ 	.short	0x0003
        /*0012*/ 	.short	0x0018
        /*0014*/ 	.byte	0x00, 0xf0, 0x11, 0x00


	//----- nvinfo : EIATTR_KPARAM_INFO
	.align		4
.L_11:
        /*0018*/ 	.byte	0x04, 0x17
        /*001a*/ 	.short	(.L_13 - .L_12)
.L_12:
        /*001c*/ 	.word	0x00000000
        /*0020*/ 	.short	0x0002
        /*0022*/ 	.short	0x0010
        /*0024*/ 	.byte	0x00, 0xf4, 0x21, 0x00


	//----- nvinfo : EIATTR_KPARAM_INFO
	.align		4
.L_13:
        /*0028*/ 	.byte	0x04, 0x17
        /*002a*/ 	.short	(.L_15 - .L_14)
.L_14:
        /*002c*/ 	.word	0x00000000
        /*0030*/ 	.short	0x0001
        /*0032*/ 	.short	0x0008
        /*0034*/ 	.byte	0x00, 0xf4, 0x21, 0x00


	//----- nvinfo : EIATTR_KPARAM_INFO
	.align		4
.L_15:
        /*0038*/ 	.byte	0x04, 0x17
        /*003a*/ 	.short	(.L_17 - .L_16)
.L_16:
        /*003c*/ 	.word	0x00000000
        /*0040*/ 	.short	0x0000
        /*0042*/ 	.short	0x0000
        /*0044*/ 	.byte	0x00, 0xf4, 0x21, 0x00


	//----- nvinfo : EIATTR_SPARSE_MMA_MASK
	.align		4
.L_17:
        /*0048*/ 	.byte	0x03, 0x50
        /*004a*/ 	.short	0x0000


	//----- nvinfo : EIATTR_MAXREG_COUNT
	.align		4
        /*004c*/ 	.byte	0x03, 0x1b
        /*004e*/ 	.short	0x00ff


	//----- nvinfo : EIATTR_EXIT_INSTR_OFFSETS
	.align		4
        /*0050*/ 	.byte	0x04, 0x1c
        /*0052*/ 	.short	(.L_19 - .L_18)


	//   ....[0]....
.L_18:
        /*0054*/ 	.word	0x000001c0


	//----- nvinfo : EIATTR_REQNTID
	.align		4
.L_19:
        /*0058*/ 	.byte	0x04, 0x10
        /*005a*/ 	.short	(.L_21 - .L_20)
.L_20:
        /*005c*/ 	.word	0x00000080
        /*0060*/ 	.word	0x00000001
        /*0064*/ 	.word	0x00000001


	//----- nvinfo : EIATTR_CBANK_PARAM_SIZE
	.align		4
.L_21:
        /*0068*/ 	.byte	0x03, 0x19
        /*006a*/ 	.short	0x001c


	//----- nvinfo : EIATTR_PARAM_CBANK
	.align		4
        /*006c*/ 	.byte	0x04, 0x0a
        /*006e*/ 	.short	(.L_23 - .L_22)
	.align		4
.L_22:
        /*0070*/ 	.word	index@(.nv.constant0.triton_poi_fused_convolution_relu_threshold_backward_21)
        /*0074*/ 	.short	0x0210
        /*0076*/ 	.short	0x001c


	//----- nvinfo : EIATTR_SW_WAR
	.align		4
.L_23:
        /*0078*/ 	.byte	0x04, 0x36
        /*007a*/ 	.short	(.L_25 - .L_24)
.L_24:
        /*007c*/ 	.word	0x00000008
.L_25:


//--------------------- .nv.callgraph             --------------------------
	.section	.nv.callgraph,"",@"SHT_CUDA_CALLGRAPH"
	.align	4
	.sectionentsize	8
	.align		4
        /*0000*/ 	.word	0x00000000
	.align		4
        /*0004*/ 	.word	0xffffffff
	.align		4
        /*0008*/ 	.word	0x00000000
	.align		4
        /*000c*/ 	.word	0xfffffffe
	.align		4
        /*0010*/ 	.word	0x00000000
	.align		4
        /*0014*/ 	.word	0xfffffffd
	.align		4
        /*0018*/ 	.word	0x00000000
	.align		4
        /*001c*/ 	.word	0xfffffffc


//--------------------- .text.triton_poi_fused_convolution_relu_threshold_backward_21 --------------------------
	.section	.text.triton_poi_fused_convolution_relu_threshold_backward_21,"ax",@progbits
	.align	128
        .global         triton_poi_fused_convolution_relu_threshold_backward_21
        .type           triton_poi_fused_convolution_relu_threshold_backward_21,@function
        .size           triton_poi_fused_convolution_relu_threshold_backward_21,(.L_x_1 - triton_poi_fused_convolution_relu_threshold_backward_21)
        .other          triton_poi_fused_convolution_relu_threshold_backward_21,@"STO_CUDA_ENTRY STV_DEFAULT"
triton_poi_fused_convolution_relu_threshold_backward_21:
.text.triton_poi_fused_convolution_relu_threshold_backward_21:
[----:B------:R-:W-:Y:S01]  /*0000*/  LDC R1, c[0x0][0x28] ;  /* 0x00000a00ff017b82 */ /* 0x000fe20000000800 */
[----:B------:R-:W1:Y:S07]  /*0010*/  S2R R0, SR_TID.X ;  /* 0x0000000000007919 */ /* 0x000e6e0000002100 */
[----:B------:R-:W2:Y:S01]  /*0020*/  LDC.64 R2, c[0x0][0x210] ;  /* 0x00008400ff027b82 */ /* 0x000ea20000000a00 */
[----:B------:R-:W-:Y:S01]  /*0030*/  ULDC.64 UR4, c[0x0][0x208] ;  /* 0x0000820000047ab9 */ /* 0x000fe20000000a00 */
[----:B------:R-:W-:Y:S01]  /*0040*/  ULDC.64 UR6, c[0x0][0x220] ;  /* 0x0000880000067ab9 */ /* 0x000fe20000000a00 */
[----:B------:R-:W3:Y:S01]  /*0050*/  S2R R7, SR_CTAID.X ;  /* 0x0000000000077919 */ /* 0x000ee20000002500 */
[----:B-1----:R-:W-:-:S02]  /*0060*/  LOP3.LUT R0, R0, 0x7f, RZ, 0xc0, !PT ;  /* 0x0000007f00007812 */ /* 0x002fc400078ec0ff */
[----:B---3--:R-:W-:-:S03]  /*0070*/  SHF.R.S32.HI R4, RZ, 0x18, R7 ;  /* 0x00000018ff047819 */ /* 0x008fc60000011407 */
[----:B------:R-:W-:Y:S01]  /*0080*/  IMAD R7, R7, 0x80, R0 ;  /* 0x0000008007077824 */ /* 0x000fe200078e0200 */
[----:B------:R-:W-:-:S03]  /*0090*/  SGXT R0, R4, 0x1 ;  /* 0x000000010400781a */ /* 0x000fc60000000200 */
[----:B--2---:R-:W-:Y:S01]  /*00a0*/  IMAD.WIDE R2, R7, 0x4, R2 ;  /* 0x0000000407027825 */ /* 0x004fe200078e0202 */
[----:B------:R-:W1:Y:S01]  /*00b0*/  LDC.64 R4, c[0x0][0x218] ;  /* 0x00008600ff047b82 */ /* 0x000e620000000a00 */
[----:B------:R-:W-:-:S04]  /*00c0*/  LEA.HI R0, R0, R7, RZ, 0x8 ;  /* 0x0000000700007211 */ /* 0x000fc800078f40ff */
[----:B------:R-:W2:Y:S01]  /*00d0*/  LDG.E R2, desc[UR4][R2.64] ;  /* 0x0000000402027981 */ /* 0x000ea2000c1e1900 */
[----:B------:R-:W-:-:S04]  /*00e0*/  SHF.R.S32.HI R0, RZ, 0x8, R0 ;  /* 0x00000008ff007819 */ /* 0x000fc80000011400 */
[----:B------:R-:W-:-:S04]  /*00f0*/  LEA.HI R6, R0, R0, RZ, 0x5 ;  /* 0x0000000000067211 */ /* 0x000fc800078f28ff */
[----:B------:R-:W-:-:S05]  /*0100*/  LOP3.LUT R9, R6, 0xffffffe0, RZ, 0xc0, !PT ;  /* 0xffffffe006097812 */ /* 0x000fca00078ec0ff */
[----:B------:R-:W-:-:S04]  /*0110*/  IMAD.IADD R9, R0, 0x1, -R9 ;  /* 0x0000000100097824 */ /* 0x000fc800078e0a09 */
[----:B-1----:R-:W-:-:S06]  /*0120*/  IMAD.WIDE R4, R9, 0x4, R4 ;  /* 0x0000000409047825 */ /* 0x002fcc00078e0204 */
[----:B------:R-:W2:Y:S01]  /*0130*/  LDG.E.EL R5, desc[UR4][R4.64] ;  /* 0x0000000404057981 */ /* 0x000ea2000c2e1900 */
[----:B------:R-:W-:-:S04]  /*0140*/  IADD3 R6, P1, R7, UR6, RZ ;  /* 0x0000000607067c10 */ /* 0x000fc8000ff3e0ff */
[----:B------:R-:W-:Y:S01]  /*0150*/  LEA.HI.X.SX32 R7, R7, UR7, 0x1, P1 ;  /* 0x0000000707077c11 */ /* 0x000fe200088f0eff */
[C---:B--2---:R-:W-:Y:S01]  /*0160*/  FADD R0, R2.reuse, R5 ;  /* 0x0000000502007221 */ /* 0x044fe20000000000 */
[----:B------:R-:W-:-:S04]  /*0170*/  FSETP.GEU.AND P0, PT, R2, -R5, PT ;  /* 0x800000050200720b */ /* 0x000fc80003f0e000 */
[----:B------:R-:W-:-:S04]  /*0180*/  FSEL R0, R0, RZ, P0 ;  /* 0x000000ff00007208 */ /* 0x000fc80000000000 */
[----:B------:R-:W-:-:S04]  /*0190*/  FSETP.GTU.AND P0, PT, R0, RZ, PT ;  /* 0x000000ff0000720b */ /* 0x000fc80003f0c000 */
[----:B------:R-:W-:-:S05]  /*01a0*/  SEL R9, RZ, 0x1, P0 ;  /* 0x00000001ff097807 */ /* 0x000fca0000000000 */
[----:B------:R-:W-:Y:S01]  /*01b0*/  STG.E.U8 desc[UR4][R6.64], R9 ;  /* 0x0000000906007986 */ /* 0x000fe2000c101104 */
[----:B------:R-:W-:Y:S05]  /*01c0*/  EXIT ;  /* 0x000000000000794d */ /* 0x000fea0003800000 */
.L_x_0:
[----:B------:R-:W-:-:S00]  /*01d0*/  BRA `(.L_x_0) ;  /* 0xfffffffc00fc7947 */ /* 0x000fc0000383ffff */
[----:B------:R-:W-:-:S00]  /*01e0*/  NOP ;  /* 0x0000000000007918 */ /* 0x000fc00000000000 */
        /* <DEDUP_REMOVED lines=9> */
.L_x_1:


//--------------------- .nv.constant0.triton_poi_fused_convolution_relu_threshold_backward_21 --------------------------
	.section	.nv.constant0.triton_poi_fused_convolution_relu_threshold_backward_21,"a",@progbits
	.sectionflags	@""
	.align	4
.nv.constant0.triton_poi_fused_convolution_relu_threshold_backward_21:
	.zero		556
